//
// Generated by NVIDIA NVVM Compiler
//
// Compiler Build ID: CL-36424714
// Cuda compilation tools, release 13.0, V13.0.88
// Based on NVVM 20.0.0
//

.version 9.0
.target sm_100
.address_size 64

	// .globl	_Z23derifact_multiplicationPfS_S_S_ii

.visible .entry _Z23derifact_multiplicationPfS_S_S_ii(
	.param .u64 .ptr .align 1 _Z23derifact_multiplicationPfS_S_S_ii_param_0,
	.param .u64 .ptr .align 1 _Z23derifact_multiplicationPfS_S_S_ii_param_1,
	.param .u64 .ptr .align 1 _Z23derifact_multiplicationPfS_S_S_ii_param_2,
	.param .u64 .ptr .align 1 _Z23derifact_multiplicationPfS_S_S_ii_param_3,
	.param .u32 _Z23derifact_multiplicationPfS_S_S_ii_param_4,
	.param .u32 _Z23derifact_multiplicationPfS_S_S_ii_param_5
)
{
	.reg .pred 	%p<2>;
	.reg .b32 	%r<13>;
	.reg .b32 	%f<10>;
	.reg .b64 	%rd<15>;

	ld.param.u64 	%rd1, [_Z23derifact_multiplicationPfS_S_S_ii_param_0];
	ld.param.u64 	%rd2, [_Z23derifact_multiplicationPfS_S_S_ii_param_1];
	ld.param.u64 	%rd3, [_Z23derifact_multiplicationPfS_S_S_ii_param_2];
	ld.param.u64 	%rd4, [_Z23derifact_multiplicationPfS_S_S_ii_param_3];
	ld.param.u32 	%r3, [_Z23derifact_multiplicationPfS_S_S_ii_param_4];
	ld.param.u32 	%r4, [_Z23derifact_multiplicationPfS_S_S_ii_param_5];
	mov.u32 	%r5, %ctaid.x;
	mov.u32 	%r6, %ntid.x;
	mov.u32 	%r7, %tid.x;
	mad.lo.s32 	%r1, %r5, %r6, %r7;
	mov.u32 	%r8, %ctaid.y;
	mov.u32 	%r9, %ntid.y;
	mov.u32 	%r10, %tid.y;
	mad.lo.s32 	%r11, %r8, %r9, %r10;
	mad.lo.s32 	%r2, %r3, %r11, %r1;
	mul.lo.s32 	%r12, %r4, %r3;
	setp.ge.s32 	%p1, %r2, %r12;
	@%p1 bra 	$L__BB0_2;
	cvta.to.global.u64 	%rd5, %rd1;
	cvta.to.global.u64 	%rd6, %rd2;
	cvta.to.global.u64 	%rd7, %rd3;
	cvta.to.global.u64 	%rd8, %rd4;
	mul.wide.s32 	%rd9, %r2, 4;
	add.s64 	%rd10, %rd5, %rd9;
	ld.global.f32 	%f1, [%rd10];
	add.s64 	%rd11, %rd6, %rd9;
	ld.global.f32 	%f2, [%rd11];
	mul.wide.s32 	%rd12, %r1, 4;
	add.s64 	%rd13, %rd7, %rd12;
	ld.global.f32 	%f3, [%rd13];
	add.s64 	%rd14, %rd8, %rd12;
	ld.global.f32 	%f4, [%rd14];
	mul.f32 	%f5, %f1, %f3;
	mul.f32 	%f6, %f2, %f4;
	sub.f32 	%f7, %f5, %f6;
	st.global.f32 	[%rd10], %f7;
	mul.f32 	%f8, %f1, %f4;
	fma.rn.f32 	%f9, %f2, %f3, %f8;
	st.global.f32 	[%rd11], %f9;
$L__BB0_2:
	ret;

}
	// .globl	_Z30pressure_window_multiplicationPfS_S_S_S_S_iiiiiiffff
.visible .entry _Z30pressure_window_multiplicationPfS_S_S_S_S_iiiiiiffff(
	.param .u64 .ptr .align 1 _Z30pressure_window_multiplicationPfS_S_S_S_S_iiiiiiffff_param_0,
	.param .u64 .ptr .align 1 _Z30pressure_window_multiplicationPfS_S_S_S_S_iiiiiiffff_param_1,
	.param .u64 .ptr .align 1 _Z30pressure_window_multiplicationPfS_S_S_S_S_iiiiiiffff_param_2,
	.param .u64 .ptr .align 1 _Z30pressure_window_multiplicationPfS_S_S_S_S_iiiiiiffff_param_3,
	.param .u64 .ptr .align 1 _Z30pressure_window_multiplicationPfS_S_S_S_S_iiiiiiffff_param_4,
	.param .u64 .ptr .align 1 _Z30pressure_window_multiplicationPfS_S_S_S_S_iiiiiiffff_param_5,
	.param .u32 _Z30pressure_window_multiplicationPfS_S_S_S_S_iiiiiiffff_param_6,
	.param .u32 _Z30pressure_window_multiplicationPfS_S_S_S_S_iiiiiiffff_param_7,
	.param .u32 _Z30pressure_window_multiplicationPfS_S_S_S_S_iiiiiiffff_param_8,
	.param .u32 _Z30pressure_window_multiplicationPfS_S_S_S_S_iiiiiiffff_param_9,
	.param .u32 _Z30pressure_window_multiplicationPfS_S_S_S_S_iiiiiiffff_param_10,
	.param .u32 _Z30pressure_window_multiplicationPfS_S_S_S_S_iiiiiiffff_param_11,
	.param .f32 _Z30pressure_window_multiplicationPfS_S_S_S_S_iiiiiiffff_param_12,
	.param .f32 _Z30pressure_window_multiplicationPfS_S_S_S_S_iiiiiiffff_param_13,
	.param .f32 _Z30pressure_window_multiplicationPfS_S_S_S_S_iiiiiiffff_param_14,
	.param .f32 _Z30pressure_window_multiplicationPfS_S_S_S_S_iiiiiiffff_param_15
)
{
	.reg .pred 	%p<9>;
	.reg .b32 	%r<38>;
	.reg .b32 	%f<21>;
	.reg .b64 	%rd<37>;

	ld.param.u64 	%rd7, [_Z30pressure_window_multiplicationPfS_S_S_S_S_iiiiiiffff_param_0];
	ld.param.u64 	%rd4, [_Z30pressure_window_multiplicationPfS_S_S_S_S_iiiiiiffff_param_1];
	ld.param.u64 	%rd8, [_Z30pressure_window_multiplicationPfS_S_S_S_S_iiiiiiffff_param_2];
	ld.param.u64 	%rd5, [_Z30pressure_window_multiplicationPfS_S_S_S_S_iiiiiiffff_param_3];
	ld.param.u64 	%rd9, [_Z30pressure_window_multiplicationPfS_S_S_S_S_iiiiiiffff_param_4];
	ld.param.u64 	%rd6, [_Z30pressure_window_multiplicationPfS_S_S_S_S_iiiiiiffff_param_5];
	ld.param.u32 	%r5, [_Z30pressure_window_multiplicationPfS_S_S_S_S_iiiiiiffff_param_6];
	ld.param.u32 	%r6, [_Z30pressure_window_multiplicationPfS_S_S_S_S_iiiiiiffff_param_7];
	ld.param.u32 	%r7, [_Z30pressure_window_multiplicationPfS_S_S_S_S_iiiiiiffff_param_8];
	ld.param.u32 	%r8, [_Z30pressure_window_multiplicationPfS_S_S_S_S_iiiiiiffff_param_9];
	ld.param.u32 	%r9, [_Z30pressure_window_multiplicationPfS_S_S_S_S_iiiiiiffff_param_10];
	ld.param.u32 	%r10, [_Z30pressure_window_multiplicationPfS_S_S_S_S_iiiiiiffff_param_11];
	ld.param.f32 	%f4, [_Z30pressure_window_multiplicationPfS_S_S_S_S_iiiiiiffff_param_12];
	ld.param.f32 	%f5, [_Z30pressure_window_multiplicationPfS_S_S_S_S_iiiiiiffff_param_13];
	ld.param.f32 	%f6, [_Z30pressure_window_multiplicationPfS_S_S_S_S_iiiiiiffff_param_14];
	ld.param.f32 	%f7, [_Z30pressure_window_multiplicationPfS_S_S_S_S_iiiiiiffff_param_15];
	cvta.to.global.u64 	%rd1, %rd9;
	cvta.to.global.u64 	%rd2, %rd7;
	cvta.to.global.u64 	%rd3, %rd8;
	mov.u32 	%r11, %ctaid.x;
	mov.u32 	%r12, %ntid.x;
	mov.u32 	%r13, %tid.x;
	mad.lo.s32 	%r1, %r11, %r12, %r13;
	mov.u32 	%r14, %ctaid.y;
	mov.u32 	%r15, %ntid.y;
	mov.u32 	%r16, %tid.y;
	mad.lo.s32 	%r2, %r14, %r15, %r16;
	setp.ge.s32 	%p1, %r2, %r10;
	@%p1 bra 	$L__BB1_12;
	mad.lo.s32 	%r3, %r9, %r2, %r1;
	setp.ge.s32 	%p2, %r1, %r5;
	@%p2 bra 	$L__BB1_3;
	mul.wide.s32 	%rd12, %r1, 4;
	add.s64 	%rd13, %rd3, %rd12;
	ld.global.f32 	%f20, [%rd13];
	bra.uni 	$L__BB1_5;
$L__BB1_3:
	add.s32 	%r17, %r7, %r5;
	setp.lt.s32 	%p3, %r1, %r17;
	add.s32 	%r18, %r17, %r5;
	setp.ge.s32 	%p4, %r1, %r18;
	mov.f32 	%f20, 0f3F800000;
	or.pred  	%p5, %p3, %p4;
	@%p5 bra 	$L__BB1_5;
	sub.s32 	%r19, %r1, %r7;
	mul.wide.s32 	%rd10, %r19, 4;
	add.s64 	%rd11, %rd3, %rd10;
	ld.global.f32 	%f20, [%rd11];
$L__BB1_5:
	setp.ge.s32 	%p6, %r1, %r5;
	cvta.to.global.u64 	%rd14, %rd4;
	mul.wide.s32 	%rd15, %r3, 4;
	add.s64 	%rd16, %rd14, %rd15;
	mov.b32 	%r20, 0;
	st.global.u32 	[%rd16], %r20;
	@%p6 bra 	$L__BB1_7;
	sub.s32 	%r32, %r1, %r5;
	add.s32 	%r33, %r32, %r6;
	mad.lo.s32 	%r34, %r6, %r2, %r33;
	cvta.to.global.u64 	%rd30, %rd5;
	mul.wide.s32 	%rd31, %r34, 4;
	add.s64 	%rd32, %rd30, %rd31;
	ld.global.f32 	%f15, [%rd32];
	not.b32 	%r35, %r1;
	add.s32 	%r36, %r5, %r35;
	mad.lo.s32 	%r37, %r7, %r2, %r36;
	mul.wide.s32 	%rd33, %r37, 4;
	add.s64 	%rd34, %rd1, %rd33;
	ld.global.f32 	%f16, [%rd34];
	mul.f32 	%f17, %f5, %f16;
	fma.rn.f32 	%f18, %f4, %f15, %f17;
	mul.f32 	%f19, %f20, %f18;
	add.s64 	%rd36, %rd2, %rd15;
	st.global.f32 	[%rd36], %f19;
	bra.uni 	$L__BB1_12;
$L__BB1_7:
	add.s32 	%r4, %r7, %r5;
	setp.ge.s32 	%p7, %r1, %r4;
	@%p7 bra 	$L__BB1_9;
	sub.s32 	%r30, %r1, %r5;
	mad.lo.s32 	%r31, %r7, %r2, %r30;
	mul.wide.s32 	%rd26, %r31, 4;
	add.s64 	%rd27, %rd1, %rd26;
	ld.global.f32 	%f14, [%rd27];
	add.s64 	%rd29, %rd2, %rd15;
	st.global.f32 	[%rd29], %f14;
	bra.uni 	$L__BB1_12;
$L__BB1_9:
	add.s32 	%r21, %r4, %r5;
	setp.ge.s32 	%p8, %r1, %r21;
	@%p8 bra 	$L__BB1_11;
	sub.s32 	%r23, %r1, %r4;
	mad.lo.s32 	%r24, %r8, %r2, %r23;
	cvta.to.global.u64 	%rd19, %rd6;
	mul.wide.s32 	%rd20, %r24, 4;
	add.s64 	%rd21, %rd19, %rd20;
	ld.global.f32 	%f9, [%rd21];
	shl.b32 	%r25, %r7, 1;
	not.b32 	%r26, %r1;
	add.s32 	%r27, %r5, %r26;
	add.s32 	%r28, %r27, %r25;
	mad.lo.s32 	%r29, %r7, %r2, %r28;
	mul.wide.s32 	%rd22, %r29, 4;
	add.s64 	%rd23, %rd1, %rd22;
	ld.global.f32 	%f10, [%rd23];
	mul.f32 	%f11, %f7, %f10;
	fma.rn.f32 	%f12, %f6, %f9, %f11;
	mul.f32 	%f13, %f20, %f12;
	add.s64 	%rd25, %rd2, %rd15;
	st.global.f32 	[%rd25], %f13;
	bra.uni 	$L__BB1_12;
$L__BB1_11:
	add.s64 	%rd18, %rd2, %rd15;
	mov.b32 	%r22, 0;
	st.global.u32 	[%rd18], %r22;
$L__BB1_12:
	ret;

}
	// .globl	_Z30velocity_window_multiplicationPfS_S_S_S_S_iiiiiiffff
.visible .entry _Z30velocity_window_multiplicationPfS_S_S_S_S_iiiiiiffff(
	.param .u64 .ptr .align 1 _Z30velocity_window_multiplicationPfS_S_S_S_S_iiiiiiffff_param_0,
	.param .u64 .ptr .align 1 _Z30velocity_window_multiplicationPfS_S_S_S_S_iiiiiiffff_param_1,
	.param .u64 .ptr .align 1 _Z30velocity_window_multiplicationPfS_S_S_S_S_iiiiiiffff_param_2,
	.param .u64 .ptr .align 1 _Z30velocity_window_multiplicationPfS_S_S_S_S_iiiiiiffff_param_3,
	.param .u64 .ptr .align 1 _Z30velocity_window_multiplicationPfS_S_S_S_S_iiiiiiffff_param_4,
	.param .u64 .ptr .align 1 _Z30velocity_window_multiplicationPfS_S_S_S_S_iiiiiiffff_param_5,
	.param .u32 _Z30velocity_window_multiplicationPfS_S_S_S_S_iiiiiiffff_param_6,
	.param .u32 _Z30velocity_window_multiplicationPfS_S_S_S_S_iiiiiiffff_param_7,
	.param .u32 _Z30velocity_window_multiplicationPfS_S_S_S_S_iiiiiiffff_param_8,
	.param .u32 _Z30velocity_window_multiplicationPfS_S_S_S_S_iiiiiiffff_param_9,
	.param .u32 _Z30velocity_window_multiplicationPfS_S_S_S_S_iiiiiiffff_param_10,
	.param .u32 _Z30velocity_window_multiplicationPfS_S_S_S_S_iiiiiiffff_param_11,
	.param .f32 _Z30velocity_window_multiplicationPfS_S_S_S_S_iiiiiiffff_param_12,
	.param .f32 _Z30velocity_window_multiplicationPfS_S_S_S_S_iiiiiiffff_param_13,
	.param .f32 _Z30velocity_window_multiplicationPfS_S_S_S_S_iiiiiiffff_param_14,
	.param .f32 _Z30velocity_window_multiplicationPfS_S_S_S_S_iiiiiiffff_param_15
)
{
	.reg .pred 	%p<9>;
	.reg .b32 	%r<39>;
	.reg .b32 	%f<21>;
	.reg .b64 	%rd<37>;

	ld.param.u64 	%rd7, [_Z30velocity_window_multiplicationPfS_S_S_S_S_iiiiiiffff_param_0];
	ld.param.u64 	%rd4, [_Z30velocity_window_multiplicationPfS_S_S_S_S_iiiiiiffff_param_1];
	ld.param.u64 	%rd8, [_Z30velocity_window_multiplicationPfS_S_S_S_S_iiiiiiffff_param_2];
	ld.param.u64 	%rd5, [_Z30velocity_window_multiplicationPfS_S_S_S_S_iiiiiiffff_param_3];
	ld.param.u64 	%rd9, [_Z30velocity_window_multiplicationPfS_S_S_S_S_iiiiiiffff_param_4];
	ld.param.u64 	%rd6, [_Z30velocity_window_multiplicationPfS_S_S_S_S_iiiiiiffff_param_5];
	ld.param.u32 	%r5, [_Z30velocity_window_multiplicationPfS_S_S_S_S_iiiiiiffff_param_6];
	ld.param.u32 	%r6, [_Z30velocity_window_multiplicationPfS_S_S_S_S_iiiiiiffff_param_7];
	ld.param.u32 	%r7, [_Z30velocity_window_multiplicationPfS_S_S_S_S_iiiiiiffff_param_8];
	ld.param.u32 	%r8, [_Z30velocity_window_multiplicationPfS_S_S_S_S_iiiiiiffff_param_9];
	ld.param.u32 	%r9, [_Z30velocity_window_multiplicationPfS_S_S_S_S_iiiiiiffff_param_10];
	ld.param.u32 	%r10, [_Z30velocity_window_multiplicationPfS_S_S_S_S_iiiiiiffff_param_11];
	ld.param.f32 	%f4, [_Z30velocity_window_multiplicationPfS_S_S_S_S_iiiiiiffff_param_12];
	ld.param.f32 	%f5, [_Z30velocity_window_multiplicationPfS_S_S_S_S_iiiiiiffff_param_13];
	ld.param.f32 	%f6, [_Z30velocity_window_multiplicationPfS_S_S_S_S_iiiiiiffff_param_14];
	ld.param.f32 	%f7, [_Z30velocity_window_multiplicationPfS_S_S_S_S_iiiiiiffff_param_15];
	cvta.to.global.u64 	%rd1, %rd9;
	cvta.to.global.u64 	%rd2, %rd7;
	cvta.to.global.u64 	%rd3, %rd8;
	mov.u32 	%r11, %ctaid.x;
	mov.u32 	%r12, %ntid.x;
	mov.u32 	%r13, %tid.x;
	mad.lo.s32 	%r1, %r11, %r12, %r13;
	mov.u32 	%r14, %ctaid.y;
	mov.u32 	%r15, %ntid.y;
	mov.u32 	%r16, %tid.y;
	mad.lo.s32 	%r2, %r14, %r15, %r16;
	setp.ge.s32 	%p1, %r2, %r10;
	@%p1 bra 	$L__BB2_12;
	mad.lo.s32 	%r3, %r9, %r2, %r1;
	setp.le.s32 	%p2, %r5, %r1;
	@%p2 bra 	$L__BB2_3;
	mul.wide.s32 	%rd12, %r1, 4;
	add.s64 	%rd13, %rd3, %rd12;
	ld.global.f32 	%f20, [%rd13];
	bra.uni 	$L__BB2_5;
$L__BB2_3:
	add.s32 	%r17, %r7, %r5;
	setp.lt.s32 	%p3, %r1, %r17;
	add.s32 	%r18, %r17, %r5;
	setp.ge.s32 	%p4, %r1, %r18;
	mov.f32 	%f20, 0f3F800000;
	or.pred  	%p5, %p3, %p4;
	@%p5 bra 	$L__BB2_5;
	sub.s32 	%r19, %r1, %r7;
	mul.wide.s32 	%rd10, %r19, 4;
	add.s64 	%rd11, %rd3, %rd10;
	ld.global.f32 	%f20, [%rd11];
$L__BB2_5:
	setp.le.s32 	%p6, %r5, %r1;
	cvta.to.global.u64 	%rd14, %rd4;
	mul.wide.s32 	%rd15, %r3, 4;
	add.s64 	%rd16, %rd14, %rd15;
	mov.b32 	%r20, 0;
	st.global.u32 	[%rd16], %r20;
	@%p6 bra 	$L__BB2_7;
	not.b32 	%r33, %r5;
	add.s32 	%r34, %r1, %r33;
	add.s32 	%r35, %r34, %r6;
	mad.lo.s32 	%r36, %r6, %r2, %r35;
	cvta.to.global.u64 	%rd30, %rd5;
	mul.wide.s32 	%rd31, %r36, 4;
	add.s64 	%rd32, %rd30, %rd31;
	ld.global.f32 	%f15, [%rd32];
	sub.s32 	%r37, %r5, %r1;
	mad.lo.s32 	%r38, %r7, %r2, %r37;
	mul.wide.s32 	%rd33, %r38, 4;
	add.s64 	%rd34, %rd1, %rd33;
	ld.global.f32 	%f16, [%rd34];
	mul.f32 	%f17, %f5, %f16;
	fma.rn.f32 	%f18, %f4, %f15, %f17;
	mul.f32 	%f19, %f20, %f18;
	add.s64 	%rd36, %rd2, %rd15;
	st.global.f32 	[%rd36], %f19;
	bra.uni 	$L__BB2_12;
$L__BB2_7:
	add.s32 	%r4, %r7, %r5;
	setp.ge.s32 	%p7, %r1, %r4;
	@%p7 bra 	$L__BB2_9;
	sub.s32 	%r31, %r1, %r5;
	mad.lo.s32 	%r32, %r7, %r2, %r31;
	mul.wide.s32 	%rd26, %r32, 4;
	add.s64 	%rd27, %rd1, %rd26;
	ld.global.f32 	%f14, [%rd27];
	add.s64 	%rd29, %rd2, %rd15;
	st.global.f32 	[%rd29], %f14;
	bra.uni 	$L__BB2_12;
$L__BB2_9:
	add.s32 	%r21, %r4, %r5;
	setp.ge.s32 	%p8, %r1, %r21;
	@%p8 bra 	$L__BB2_11;
	sub.s32 	%r23, %r1, %r4;
	mad.lo.s32 	%r24, %r8, %r2, %r23;
	add.s32 	%r25, %r24, 1;
	cvta.to.global.u64 	%rd19, %rd6;
	mul.wide.s32 	%rd20, %r25, 4;
	add.s64 	%rd21, %rd19, %rd20;
	ld.global.f32 	%f9, [%rd21];
	shl.b32 	%r26, %r7, 1;
	sub.s32 	%r27, %r5, %r1;
	add.s32 	%r28, %r27, %r26;
	mad.lo.s32 	%r29, %r7, %r2, %r28;
	add.s32 	%r30, %r29, -2;
	mul.wide.s32 	%rd22, %r30, 4;
	add.s64 	%rd23, %rd1, %rd22;
	ld.global.f32 	%f10, [%rd23];
	mul.f32 	%f11, %f7, %f10;
	fma.rn.f32 	%f12, %f6, %f9, %f11;
	mul.f32 	%f13, %f20, %f12;
	add.s64 	%rd25, %rd2, %rd15;
	st.global.f32 	[%rd25], %f13;
	bra.uni 	$L__BB2_12;
$L__BB2_11:
	add.s64 	%rd18, %rd2, %rd15;
	mov.b32 	%r22, 0;
	st.global.u32 	[%rd18], %r22;
$L__BB2_12:
	ret;

}


// ===== COMPILED SASS (sm_100) =====

	.target	sm_100

	.elftype	@"ET_EXEC"


//--------------------- .note.nv.tkinfo           --------------------------
	.section	.note.nv.tkinfo,"",@"SHT_NOTE"
	.sectionflags	@"SHF_NOTE_NV_TKINFO"
	.tkinfo
        /*0018*/ 	.word	0x00000002
        /*0030*/ 	.string	""
        /*0030*/ 	.string	"ptxas"
        /*0030*/ 	.string	"Cuda compilation tools, release 13.0, V13.0.88"
        /*0030*/ 	.string	"Build cuda_13.0.r13.0/compiler.36424714_0"
        /*0030*/ 	.string	"-arch sm_100 -m 64 "



//--------------------- .note.nv.cuinfo           --------------------------
	.section	.note.nv.cuinfo,"",@"SHT_NOTE"
	.sectionflags	@"SHF_NOTE_NV_CUINFO"
        /*0018*/ 	.short	0x0002
        /*001a*/ 	.short	0x0064
        /*001c*/ 	.short	0x0082
	.zero		2


//--------------------- .nv.info                  --------------------------
	.section	.nv.info,"",@"SHT_CUDA_INFO"
	.align	4


	//----- nvinfo : EIATTR_REGCOUNT
	.align		4
        /*0000*/ 	.byte	0x04, 0x2f
        /*0002*/ 	.short	(.L_1 - .L_0)
	.align		4
.L_0:
        /*0004*/ 	.word	index@(_Z23derifact_multiplicationPfS_S_S_ii)
        /*0008*/ 	.word	0x00000010


	//----- nvinfo : EIATTR_FRAME_SIZE
	.align		4
.L_1:
        /*000c*/ 	.byte	0x04, 0x11
        /*000e*/ 	.short	(.L_3 - .L_2)
	.align		4
.L_2:
        /*0010*/ 	.word	index@(_Z23derifact_multiplicationPfS_S_S_ii)
        /*0014*/ 	.word	0x00000000


	//----- nvinfo : EIATTR_REGCOUNT
	.align		4
.L_3:
        /*0018*/ 	.byte	0x04, 0x2f
        /*001a*/ 	.short	(.L_5 - .L_4)
	.align		4
.L_4:
        /*001c*/ 	.word	index@(_Z30pressure_window_multiplicationPfS_S_S_S_S_iiiiiiffff)
        /*0020*/ 	.word	0x00000010


	//----- nvinfo : EIATTR_FRAME_SIZE
	.align		4
.L_5:
        /*0024*/ 	.byte	0x04, 0x11
        /*0026*/ 	.short	(.L_7 - .L_6)
	.align		4
.L_6:
        /*0028*/ 	.word	index@(_Z30pressure_window_multiplicationPfS_S_S_S_S_iiiiiiffff)
        /*002c*/ 	.word	0x00000000


	//----- nvinfo : EIATTR_REGCOUNT
	.align		4
.L_7:
        /*0030*/ 	.byte	0x04, 0x2f
        /*0032*/ 	.short	(.L_9 - .L_8)
	.align		4
.L_8:
        /*0034*/ 	.word	index@(_Z30velocity_window_multiplicationPfS_S_S_S_S_iiiiiiffff)
        /*0038*/ 	.word	0x0000000e


	//----- nvinfo : EIATTR_FRAME_SIZE
	.align		4
.L_9:
        /*003c*/ 	.byte	0x04, 0x11
        /*003e*/ 	.short	(.L_11 - .L_10)
	.align		4
.L_10:
        /*0040*/ 	.word	index@(_Z30velocity_window_multiplicationPfS_S_S_S_S_iiiiiiffff)
        /*0044*/ 	.word	0x00000000


	//----- nvinfo : EIATTR_MIN_STACK_SIZE
	.align		4
.L_11:
        /*0048*/ 	.byte	0x04, 0x12
        /*004a*/ 	.short	(.L_13 - .L_12)
	.align		4
.L_12:
        /*004c*/ 	.word	index@(_Z30velocity_window_multiplicationPfS_S_S_S_S_iiiiiiffff)
        /*0050*/ 	.word	0x00000000


	//----- nvinfo : EIATTR_MIN_STACK_SIZE
	.align		4
.L_13:
        /*0054*/ 	.byte	0x04, 0x12
        /*0056*/ 	.short	(.L_15 - .L_14)
	.align		4
.L_14:
        /*0058*/ 	.word	index@(_Z30pressure_window_multiplicationPfS_S_S_S_S_iiiiiiffff)
        /*005c*/ 	.word	0x00000000


	//----- nvinfo : EIATTR_MIN_STACK_SIZE
	.align		4
.L_15:
        /*0060*/ 	.byte	0x04, 0x12
        /*0062*/ 	.short	(.L_17 - .L_16)
	.align		4
.L_16:
        /*0064*/ 	.word	index@(_Z23derifact_multiplicationPfS_S_S_ii)
        /*0068*/ 	.word	0x00000000
.L_17:


//--------------------- .nv.compat                --------------------------
	.section	.nv.compat,"",@"SHT_CUDA_COMPAT_INFO"
	.align	4
        /*0000*/ 	.byte	0x02, 0x09, 0x00, 0x00, 0x02, 0x02, 0x01, 0x00, 0x02, 0x05, 0x05, 0x00, 0x03, 0x07, 0x01, 0x01
        /*0010*/ 	.byte	0x02, 0x03, 0x00, 0x00, 0x02, 0x06, 0x01, 0x00, 0x04, 0x0b, 0x08, 0x00, 0x09, 0x00, 0x00, 0x00
        /*0020*/ 	.byte	0x00, 0x00, 0x00, 0x00


//--------------------- .nv.info._Z30velocity_window_multiplicationPfS_S_S_S_S_iiiiiiffff --------------------------
	.section	.nv.info._Z30velocity_window_multiplicationPfS_S_S_S_S_iiiiiiffff,"",@"SHT_CUDA_INFO"
	.sectionflags	@""
	.align	4


	//----- nvinfo : EIATTR_CUDA_API_VERSION
	.align		4
        /*0000*/ 	.byte	0x04, 0x37
        /*0002*/ 	.short	(.L_19 - .L_18)
.L_18:
        /*0004*/ 	.word	0x00000082


	//----- nvinfo : EIATTR_KPARAM_INFO
	.align		4
.L_19:
        /*0008*/ 	.byte	0x04, 0x17
        /*000a*/ 	.short	(.L_21 - .L_20)
.L_20:
        /*000c*/ 	.word	0x00000000
        /*0010*/ 	.short	0x000f
        /*0012*/ 	.short	0x0054
        /*0014*/ 	.byte	0x00, 0xf0, 0x11, 0x00


	//----- nvinfo : EIATTR_KPARAM_INFO
	.align		4
.L_21:
        /*0018*/ 	.byte	0x04, 0x17
        /*001a*/ 	.short	(.L_23 - .L_22)
.L_22:
        /*001c*/ 	.word	0x00000000
        /*0020*/ 	.short	0x000e
        /*0022*/ 	.short	0x0050
        /*0024*/ 	.byte	0x00, 0xf0, 0x11, 0x00


	//----- nvinfo : EIATTR_KPARAM_INFO
	.align		4
.L_23:
        /*0028*/ 	.byte	0x04, 0x17
        /*002a*/ 	.short	(.L_25 - .L_24)
.L_24:
        /*002c*/ 	.word	0x00000000
        /*0030*/ 	.short	0x000d
        /*0032*/ 	.short	0x004c
        /*0034*/ 	.byte	0x00, 0xf0, 0x11, 0x00


	//----- nvinfo : EIATTR_KPARAM_INFO
	.align		4
.L_25:
        /*0038*/ 	.byte	0x04, 0x17
        /*003a*/ 	.short	(.L_27 - .L_26)
.L_26:
        /*003c*/ 	.word	0x00000000
        /*0040*/ 	.short	0x000c
        /*0042*/ 	.short	0x0048
        /*0044*/ 	.byte	0x00, 0xf0, 0x11, 0x00


	//----- nvinfo : EIATTR_KPARAM_INFO
	.align		4
.L_27:
        /*0048*/ 	.byte	0x04, 0x17
        /*004a*/ 	.short	(.L_29 - .L_28)
.L_28:
        /*004c*/ 	.word	0x00000000
        /*0050*/ 	.short	0x000b
        /*0052*/ 	.short	0x0044
        /*0054*/ 	.byte	0x00, 0xf0, 0x11, 0x00


	//----- nvinfo : EIATTR_KPARAM_INFO
	.align		4
.L_29:
        /*0058*/ 	.byte	0x04, 0x17
        /*005a*/ 	.short	(.L_31 - .L_30)
.L_30:
        /*005c*/ 	.word	0x00000000
        /*0060*/ 	.short	0x000a
        /*0062*/ 	.short	0x0040
        /*0064*/ 	.byte	0x00, 0xf0, 0x11, 0x00


	//----- nvinfo : EIATTR_KPARAM_INFO
	.align		4
.L_31:
        /*0068*/ 	.byte	0x04, 0x17
        /*006a*/ 	.short	(.L_33 - .L_32)
.L_32:
        /*006c*/ 	.word	0x00000000
        /*0070*/ 	.short	0x0009
        /*0072*/ 	.short	0x003c
        /*0074*/ 	.byte	0x00, 0xf0, 0x11, 0x00


	//----- nvinfo : EIATTR_KPARAM_INFO
	.align		4
.L_33:
        /*0078*/ 	.byte	0x04, 0x17
        /*007a*/ 	.short	(.L_35 - .L_34)
.L_34:
        /*007c*/ 	.word	0x00000000
        /*0080*/ 	.short	0x0008
        /*0082*/ 	.short	0x0038
        /*0084*/ 	.byte	0x00, 0xf0, 0x11, 0x00


	//----- nvinfo : EIATTR_KPARAM_INFO
	.align		4
.L_35:
        /*0088*/ 	.byte	0x04, 0x17
        /*008a*/ 	.short	(.L_37 - .L_36)
.L_36:
        /*008c*/ 	.word	0x00000000
        /*0090*/ 	.short	0x0007
        /*0092*/ 	.short	0x0034
        /*0094*/ 	.byte	0x00, 0xf0, 0x11, 0x00


	//----- nvinfo : EIATTR_KPARAM_INFO
	.align		4
.L_37:
        /*0098*/ 	.byte	0x04, 0x17
        /*009a*/ 	.short	(.L_39 - .L_38)
.L_38:
        /*009c*/ 	.word	0x00000000
        /*00a0*/ 	.short	0x0006
        /*00a2*/ 	.short	0x0030
        /*00a4*/ 	.byte	0x00, 0xf0, 0x11, 0x00


	//----- nvinfo : EIATTR_KPARAM_INFO
	.align		4
.L_39:
        /*00a8*/ 	.byte	0x04, 0x17
        /*00aa*/ 	.short	(.L_41 - .L_40)
.L_40:
        /*00ac*/ 	.word	0x00000000
        /*00b0*/ 	.short	0x0005
        /*00b2*/ 	.short	0x0028
        /*00b4*/ 	.byte	0x00, 0xf5, 0x21, 0x00


	//----- nvinfo : EIATTR_KPARAM_INFO
	.align		4
.L_41:
        /*00b8*/ 	.byte	0x04, 0x17
        /*00ba*/ 	.short	(.L_43 - .L_42)
.L_42:
        /*00bc*/ 	.word	0x00000000
        /*00c0*/ 	.short	0x0004
        /*00c2*/ 	.short	0x0020
        /*00c4*/ 	.byte	0x00, 0xf5, 0x21, 0x00


	//----- nvinfo : EIATTR_KPARAM_INFO
	.align		4
.L_43:
        /*00c8*/ 	.byte	0x04, 0x17
        /*00ca*/ 	.short	(.L_45 - .L_44)
.L_44:
        /*00cc*/ 	.word	0x00000000
        /*00d0*/ 	.short	0x0003
        /*00d2*/ 	.short	0x0018
        /*00d4*/ 	.byte	0x00, 0xf5, 0x21, 0x00


	//----- nvinfo : EIATTR_KPARAM_INFO
	.align		4
.L_45:
        /*00d8*/ 	.byte	0x04, 0x17
        /*00da*/ 	.short	(.L_47 - .L_46)
.L_46:
        /*00dc*/ 	.word	0x00000000
        /*00e0*/ 	.short	0x0002
        /*00e2*/ 	.short	0x0010
        /*00e4*/ 	.byte	0x00, 0xf5, 0x21, 0x00


	//----- nvinfo : EIATTR_KPARAM_INFO
	.align		4
.L_47:
        /*00e8*/ 	.byte	0x04, 0x17
        /*00ea*/ 	.short	(.L_49 - .L_48)
.L_48:
        /*00ec*/ 	.word	0x00000000
        /*00f0*/ 	.short	0x0001
        /*00f2*/ 	.short	0x0008
        /*00f4*/ 	.byte	0x00, 0xf5, 0x21, 0x00


	//----- nvinfo : EIATTR_KPARAM_INFO
	.align		4
.L_49:
        /*00f8*/ 	.byte	0x04, 0x17
        /*00fa*/ 	.short	(.L_51 - .L_50)
.L_50:
        /*00fc*/ 	.word	0x00000000
        /*0100*/ 	.short	0x0000
        /*0102*/ 	.short	0x0000
        /*0104*/ 	.byte	0x00, 0xf5, 0x21, 0x00


	//----- nvinfo : EIATTR_SPARSE_MMA_MASK
	.align		4
.L_51:
        /*0108*/ 	.byte	0x03, 0x50
        /*010a*/ 	.short	0x0000


	//----- nvinfo : EIATTR_MAXREG_COUNT
	.align		4
        /*010c*/ 	.byte	0x03, 0x1b
        /*010e*/ 	.short	0x00ff


	//----- nvinfo : EIATTR_MERCURY_ISA_VERSION
	.align		4
        /*0110*/ 	.byte	0x03, 0x5f
        /*0112*/ 	.short	0x0101


	//----- nvinfo : EIATTR_VRC_CTA_INIT_COUNT
	.align		4
        /*0114*/ 	.byte	0x02, 0x4a
	.zero		1
	.zero		1


	//----- nvinfo : EIATTR_EXIT_INSTR_OFFSETS
	.align		4
        /*0118*/ 	.byte	0x04, 0x1c
        /*011a*/ 	.short	(.L_53 - .L_52)


	//   ....[0]....
.L_52:
        /*011c*/ 	.word	0x000000b0


	//   ....[1]....
        /*0120*/ 	.word	0x000003b0


	//   ....[2]....
        /*0124*/ 	.word	0x00000480


	//   ....[3]....
        /*0128*/ 	.word	0x00000610


	//   ....[4]....
        /*012c*/ 	.word	0x00000650


	//----- nvinfo : EIATTR_CRS_STACK_SIZE
	.align		4
.L_53:
        /*0130*/ 	.byte	0x04, 0x1e
        /*0132*/ 	.short	(.L_55 - .L_54)
.L_54:
        /*0134*/ 	.word	0x00000000


	//----- nvinfo : EIATTR_CBANK_PARAM_SIZE
	.align		4
.L_55:
        /*0138*/ 	.byte	0x03, 0x19
        /*013a*/ 	.short	0x0058


	//----- nvinfo : EIATTR_PARAM_CBANK
	.align		4
        /*013c*/ 	.byte	0x04, 0x0a
        /*013e*/ 	.short	(.L_57 - .L_56)
	.align		4
.L_56:
        /*0140*/ 	.word	index@(.nv.constant0._Z30velocity_window_multiplicationPfS_S_S_S_S_iiiiiiffff)
        /*0144*/ 	.short	0x0380
        /*0146*/ 	.short	0x0058


	//----- nvinfo : EIATTR_SW_WAR
	.align		4
.L_57:
        /*0148*/ 	.byte	0x04, 0x36
        /*014a*/ 	.short	(.L_59 - .L_58)
.L_58:
        /*014c*/ 	.word	0x00000008
.L_59:


//--------------------- .nv.info._Z30pressure_window_multiplicationPfS_S_S_S_S_iiiiiiffff --------------------------
	.section	.nv.info._Z30pressure_window_multiplicationPfS_S_S_S_S_iiiiiiffff,"",@"SHT_CUDA_INFO"
	.sectionflags	@""
	.align	4


	//----- nvinfo : EIATTR_CUDA_API_VERSION
	.align		4
        /*0000*/ 	.byte	0x04, 0x37
        /*0002*/ 	.short	(.L_61 - .L_60)
.L_60:
        /*0004*/ 	.word	0x00000082


	//----- nvinfo : EIATTR_KPARAM_INFO
	.align		4
.L_61:
        /*0008*/ 	.byte	0x04, 0x17
        /*000a*/ 	.short	(.L_63 - .L_62)
.L_62:
        /*000c*/ 	.word	0x00000000
        /*0010*/ 	.short	0x000f
        /*0012*/ 	.short	0x0054
        /*0014*/ 	.byte	0x00, 0xf0, 0x11, 0x00


	//----- nvinfo : EIATTR_KPARAM_INFO
	.align		4
.L_63:
        /*0018*/ 	.byte	0x04, 0x17
        /*001a*/ 	.short	(.L_65 - .L_64)
.L_64:
        /*001c*/ 	.word	0x00000000
        /*0020*/ 	.short	0x000e
        /*0022*/ 	.short	0x0050
        /*0024*/ 	.byte	0x00, 0xf0, 0x11, 0x00


	//----- nvinfo : EIATTR_KPARAM_INFO
	.align		4
.L_65:
        /*0028*/ 	.byte	0x04, 0x17
        /*002a*/ 	.short	(.L_67 - .L_66)
.L_66:
        /*002c*/ 	.word	0x00000000
        /*0030*/ 	.short	0x000d
        /*0032*/ 	.short	0x004c
        /*0034*/ 	.byte	0x00, 0xf0, 0x11, 0x00


	//----- nvinfo : EIATTR_KPARAM_INFO
	.align		4
.L_67:
        /*0038*/ 	.byte	0x04, 0x17
        /*003a*/ 	.short	(.L_69 - .L_68)
.L_68:
        /*003c*/ 	.word	0x00000000
        /*0040*/ 	.short	0x000c
        /*0042*/ 	.short	0x0048
        /*0044*/ 	.byte	0x00, 0xf0, 0x11, 0x00


	//----- nvinfo : EIATTR_KPARAM_INFO
	.align		4
.L_69:
        /*0048*/ 	.byte	0x04, 0x17
        /*004a*/ 	.short	(.L_71 - .L_70)
.L_70:
        /*004c*/ 	.word	0x00000000
        /*0050*/ 	.short	0x000b
        /*0052*/ 	.short	0x0044
        /*0054*/ 	.byte	0x00, 0xf0, 0x11, 0x00


	//----- nvinfo : EIATTR_KPARAM_INFO
	.align		4
.L_71:
        /*0058*/ 	.byte	0x04, 0x17
        /*005a*/ 	.short	(.L_73 - .L_72)
.L_72:
        /*005c*/ 	.word	0x00000000
        /*0060*/ 	.short	0x000a
        /*0062*/ 	.short	0x0040
        /*0064*/ 	.byte	0x00, 0xf0, 0x11, 0x00


	//----- nvinfo : EIATTR_KPARAM_INFO
	.align		4
.L_73:
        /*0068*/ 	.byte	0x04, 0x17
        /*006a*/ 	.short	(.L_75 - .L_74)
.L_74:
        /*006c*/ 	.word	0x00000000
        /*0070*/ 	.short	0x0009
        /*0072*/ 	.short	0x003c
        /*0074*/ 	.byte	0x00, 0xf0, 0x11, 0x00


	//----- nvinfo : EIATTR_KPARAM_INFO
	.align		4
.L_75:
        /*0078*/ 	.byte	0x04, 0x17
        /*007a*/ 	.short	(.L_77 - .L_76)
.L_76:
        /*007c*/ 	.word	0x00000000
        /*0080*/ 	.short	0x0008
        /*0082*/ 	.short	0x0038
        /*0084*/ 	.byte	0x00, 0xf0, 0x11, 0x00


	//----- nvinfo : EIATTR_KPARAM_INFO
	.align		4
.L_77:
        /*0088*/ 	.byte	0x04, 0x17
        /*008a*/ 	.short	(.L_79 - .L_78)
.L_78:
        /*008c*/ 	.word	0x00000000
        /*0090*/ 	.short	0x0007
        /*0092*/ 	.short	0x0034
        /*0094*/ 	.byte	0x00, 0xf0, 0x11, 0x00


	//----- nvinfo : EIATTR_KPARAM_INFO
	.align		4
.L_79:
        /*0098*/ 	.byte	0x04, 0x17
        /*009a*/ 	.short	(.L_81 - .L_80)
.L_80:
        /*009c*/ 	.word	0x00000000
        /*00a0*/ 	.short	0x0006
        /*00a2*/ 	.short	0x0030
        /*00a4*/ 	.byte	0x00, 0xf0, 0x11, 0x00


	//----- nvinfo : EIATTR_KPARAM_INFO
	.align		4
.L_81:
        /*00a8*/ 	.byte	0x04, 0x17
        /*00aa*/ 	.short	(.L_83 - .L_82)
.L_82:
        /*00ac*/ 	.word	0x00000000
        /*00b0*/ 	.short	0x0005
        /*00b2*/ 	.short	0x0028
        /*00b4*/ 	.byte	0x00, 0xf5, 0x21, 0x00


	//----- nvinfo : EIATTR_KPARAM_INFO
	.align		4
.L_83:
        /*00b8*/ 	.byte	0x04, 0x17
        /*00ba*/ 	.short	(.L_85 - .L_84)
.L_84:
        /*00bc*/ 	.word	0x00000000
        /*00c0*/ 	.short	0x0004
        /*00c2*/ 	.short	0x0020
        /*00c4*/ 	.byte	0x00, 0xf5, 0x21, 0x00


	//----- nvinfo : EIATTR_KPARAM_INFO
	.align		4
.L_85:
        /*00c8*/ 	.byte	0x04, 0x17
        /*00ca*/ 	.short	(.L_87 - .L_86)
.L_86:
        /*00cc*/ 	.word	0x00000000
        /*00d0*/ 	.short	0x0003
        /*00d2*/ 	.short	0x0018
        /*00d4*/ 	.byte	0x00, 0xf5, 0x21, 0x00


	//----- nvinfo : EIATTR_KPARAM_INFO
	.align		4
.L_87:
        /*00d8*/ 	.byte	0x04, 0x17
        /*00da*/ 	.short	(.L_89 - .L_88)
.L_88:
        /*00dc*/ 	.word	0x00000000
        /*00e0*/ 	.short	0x0002
        /*00e2*/ 	.short	0x0010
        /*00e4*/ 	.byte	0x00, 0xf5, 0x21, 0x00


	//----- nvinfo : EIATTR_KPARAM_INFO
	.align		4
.L_89:
        /*00e8*/ 	.byte	0x04, 0x17
        /*00ea*/ 	.short	(.L_91 - .L_90)
.L_90:
        /*00ec*/ 	.word	0x00000000
        /*00f0*/ 	.short	0x0001
        /*00f2*/ 	.short	0x0008
        /*00f4*/ 	.byte	0x00, 0xf5, 0x21, 0x00


	//----- nvinfo : EIATTR_KPARAM_INFO
	.align		4
.L_91:
        /*00f8*/ 	.byte	0x04, 0x17
        /*00fa*/ 	.short	(.L_93 - .L_92)
.L_92:
        /*00fc*/ 	.word	0x00000000
        /*0100*/ 	.short	0x0000
        /*0102*/ 	.short	0x0000
        /*0104*/ 	.byte	0x00, 0xf5, 0x21, 0x00


	//----- nvinfo : EIATTR_SPARSE_MMA_MASK
	.align		4
.L_93:
        /*0108*/ 	.byte	0x03, 0x50
        /*010a*/ 	.short	0x0000


	//----- nvinfo : EIATTR_MAXREG_COUNT
	.align		4
        /*010c*/ 	.byte	0x03, 0x1b
        /*010e*/ 	.short	0x00ff


	//----- nvinfo : EIATTR_MERCURY_ISA_VERSION
	.align		4
        /*0110*/ 	.byte	0x03, 0x5f
        /*0112*/ 	.short	0x0101


	//----- nvinfo : EIATTR_VRC_CTA_INIT_COUNT
	.align		4
        /*0114*/ 	.byte	0x02, 0x4a
	.zero		1
	.zero		1


	//----- nvinfo : EIATTR_EXIT_INSTR_OFFSETS
	.align		4
        /*0118*/ 	.byte	0x04, 0x1c
        /*011a*/ 	.short	(.L_95 - .L_94)


	//   ....[0]....
.L_94:
        /*011c*/ 	.word	0x000000b0


	//   ....[1]....
        /*0120*/ 	.word	0x000003b0


	//   ....[2]....
        /*0124*/ 	.word	0x00000480


	//   ....[3]....
        /*0128*/ 	.word	0x00000600


	//   ....[4]....
        /*012c*/ 	.word	0x00000640


	//----- nvinfo : EIATTR_CRS_STACK_SIZE
	.align		4
.L_95:
        /*0130*/ 	.byte	0x04, 0x1e
        /*0132*/ 	.short	(.L_97 - .L_96)
.L_96:
        /*0134*/ 	.word	0x00000000


	//----- nvinfo : EIATTR_CBANK_PARAM_SIZE
	.align		4
.L_97:
        /*0138*/ 	.byte	0x03, 0x19
        /*013a*/ 	.short	0x0058


	//----- nvinfo : EIATTR_PARAM_CBANK
	.align		4
        /*013c*/ 	.byte	0x04, 0x0a
        /*013e*/ 	.short	(.L_99 - .L_98)
	.align		4
.L_98:
        /*0140*/ 	.word	index@(.nv.constant0._Z30pressure_window_multiplicationPfS_S_S_S_S_iiiiiiffff)
        /*0144*/ 	.short	0x0380
        /*0146*/ 	.short	0x0058


	//----- nvinfo : EIATTR_SW_WAR
	.align		4
.L_99:
        /*0148*/ 	.byte	0x04, 0x36
        /*014a*/ 	.short	(.L_101 - .L_100)
.L_100:
        /*014c*/ 	.word	0x00000008
.L_101:


//--------------------- .nv.info._Z23derifact_multiplicationPfS_S_S_ii --------------------------
	.section	.nv.info._Z23derifact_multiplicationPfS_S_S_ii,"",@"SHT_CUDA_INFO"
	.sectionflags	@""
	.align	4


	//----- nvinfo : EIATTR_CUDA_API_VERSION
	.align		4
        /*0000*/ 	.byte	0x04, 0x37
        /*0002*/ 	.short	(.L_103 - .L_102)
.L_102:
        /*0004*/ 	.word	0x00000082


	//----- nvinfo : EIATTR_KPARAM_INFO
	.align		4
.L_103:
        /*0008*/ 	.byte	0x04, 0x17
        /*000a*/ 	.short	(.L_105 - .L_104)
.L_104:
        /*000c*/ 	.word	0x00000000
        /*0010*/ 	.short	0x0005
        /*0012*/ 	.short	0x0024
        /*0014*/ 	.byte	0x00, 0xf0, 0x11, 0x00


	//----- nvinfo : EIATTR_KPARAM_INFO
	.align		4
.L_105:
        /*0018*/ 	.byte	0x04, 0x17
        /*001a*/ 	.short	(.L_107 - .L_106)
.L_106:
        /*001c*/ 	.word	0x00000000
        /*0020*/ 	.short	0x0004
        /*0022*/ 	.short	0x0020
        /*0024*/ 	.byte	0x00, 0xf0, 0x11, 0x00


	//----- nvinfo : EIATTR_KPARAM_INFO
	.align		4
.L_107:
        /*0028*/ 	.byte	0x04, 0x17
        /*002a*/ 	.short	(.L_109 - .L_108)
.L_108:
        /*002c*/ 	.word	0x00000000
        /*0030*/ 	.short	0x0003
        /*0032*/ 	.short	0x0018
        /*0034*/ 	.byte	0x00, 0xf5, 0x21, 0x00


	//----- nvinfo : EIATTR_KPARAM_INFO
	.align		4
.L_109:
        /*0038*/ 	.byte	0x04, 0x17
        /*003a*/ 	.short	(.L_111 - .L_110)
.L_110:
        /*003c*/ 	.word	0x00000000
        /*0040*/ 	.short	0x0002
        /*0042*/ 	.short	0x0010
        /*0044*/ 	.byte	0x00, 0xf5, 0x21, 0x00


	//----- nvinfo : EIATTR_KPARAM_INFO
	.align		4
.L_111:
        /*0048*/ 	.byte	0x04, 0x17
        /*004a*/ 	.short	(.L_113 - .L_112)
.L_112:
        /*004c*/ 	.word	0x00000000
        /*0050*/ 	.short	0x0001
        /*0052*/ 	.short	0x0008
        /*0054*/ 	.byte	0x00, 0xf5, 0x21, 0x00


	//----- nvinfo : EIATTR_KPARAM_INFO
	.align		4
.L_113:
        /*0058*/ 	.byte	0x04, 0x17
        /*005a*/ 	.short	(.L_115 - .L_114)
.L_114:
        /*005c*/ 	.word	0x00000000
        /*0060*/ 	.short	0x0000
        /*0062*/ 	.short	0x0000
        /*0064*/ 	.byte	0x00, 0xf5, 0x21, 0x00


	//----- nvinfo : EIATTR_SPARSE_MMA_MASK
	.align		4
.L_115:
        /*0068*/ 	.byte	0x03, 0x50
        /*006a*/ 	.short	0x0000


	//----- nvinfo : EIATTR_MAXREG_COUNT
	.align		4
        /*006c*/ 	.byte	0x03, 0x1b
        /*006e*/ 	.short	0x00ff


	//----- nvinfo : EIATTR_MERCURY_ISA_VERSION
	.align		4
        /*0070*/ 	.byte	0x03, 0x5f
        /*0072*/ 	.short	0x0101


	//----- nvinfo : EIATTR_VRC_CTA_INIT_COUNT
	.align		4
        /*0074*/ 	.byte	0x02, 0x4a
	.zero		1
	.zero		1


	//----- nvinfo : EIATTR_EXIT_INSTR_OFFSETS
	.align		4
        /*0078*/ 	.byte	0x04, 0x1c
        /*007a*/ 	.short	(.L_117 - .L_116)


	//   ....[0]....
.L_116:
        /*007c*/ 	.word	0x000000d0


	//   ....[1]....
        /*0080*/ 	.word	0x00000210


	//----- nvinfo : EIATTR_CBANK_PARAM_SIZE
	.align		4
.L_117:
        /*0084*/ 	.byte	0x03, 0x19
        /*0086*/ 	.short	0x0028


	//----- nvinfo : EIATTR_PARAM_CBANK
	.align		4
        /*0088*/ 	.byte	0x04, 0x0a
        /*008a*/ 	.short	(.L_119 - .L_118)
	.align		4
.L_118:
        /*008c*/ 	.word	index@(.nv.constant0._Z23derifact_multiplicationPfS_S_S_ii)
        /*0090*/ 	.short	0x0380
        /*0092*/ 	.short	0x0028


	//----- nvinfo : EIATTR_SW_WAR
	.align		4
.L_119:
        /*0094*/ 	.byte	0x04, 0x36
        /*0096*/ 	.short	(.L_121 - .L_120)
.L_120:
        /*0098*/ 	.word	0x00000008
.L_121:


//--------------------- .nv.callgraph             --------------------------
	.section	.nv.callgraph,"",@"SHT_CUDA_CALLGRAPH"
	.align	4
	.sectionentsize	8
	.align		4
        /*0000*/ 	.word	0x00000000
	.align		4
        /*0004*/ 	.word	0xffffffff
	.align		4
        /*0008*/ 	.word	0x00000000
	.align		4
        /*000c*/ 	.word	0xfffffffe
	.align		4
        /*0010*/ 	.word	0x00000000
	.align		4
        /*0014*/ 	.word	0xfffffffd
	.align		4
        /*0018*/ 	.word	0x00000000
	.align		4
        /*001c*/ 	.word	0xfffffffc


//--------------------- .text._Z30velocity_window_multiplicationPfS_S_S_S_S_iiiiiiffff --------------------------
	.section	.text._Z30velocity_window_multiplicationPfS_S_S_S_S_iiiiiiffff,"ax",@progbits
	.align	128
        .global         _Z30velocity_window_multiplicationPfS_S_S_S_S_iiiiiiffff
        .type           _Z30velocity_window_multiplicationPfS_S_S_S_S_iiiiiiffff,@function
        .size           _Z30velocity_window_multiplicationPfS_S_S_S_S_iiiiiiffff,(.L_x_15 - _Z30velocity_window_multiplicationPfS_S_S_S_S_iiiiiiffff)
        .other          _Z30velocity_window_multiplicationPfS_S_S_S_S_iiiiiiffff,@"STO_CUDA_ENTRY STV_DEFAULT"
_Z30velocity_window_multiplicationPfS_S_S_S_S_iiiiiiffff:
.text._Z30velocity_window_multiplicationPfS_S_S_S_S_iiiiiiffff:
[----:B------:R-:W-:Y:S01]  /*0000*/  LDC R1, c[0x0][0x37c] ;  /* 0x0000df00ff017b82 */ /* 0x000fe20000000800 */
[----:B------:R-:W0:Y:S07]  /*0010*/  S2R R0, SR_TID.Y ;  /* 0x0000000000007919 */ /* 0x000e2e0000002200 */
[----:B------:R-:W1:Y:S01]  /*0020*/  LDC R4, c[0x0][0x360] ;  /* 0x0000d800ff047b82 */ /* 0x000e620000000800 */
[----:B------:R-:W2:Y:S01]  /*0030*/  LDCU UR6, c[0x0][0x3c4] ;  /* 0x00007880ff0677ac */ /* 0x000ea20008000800 */
[----:B------:R-:W1:Y:S06]  /*0040*/  S2R R5, SR_TID.X ;  /* 0x0000000000057919 */ /* 0x000e6c0000002100 */
[----:B------:R-:W0:Y:S08]  /*0050*/  S2UR UR5, SR_CTAID.Y ;  /* 0x00000000000579c3 */ /* 0x000e300000002600 */
[----:B------:R-:W0:Y:S08]  /*0060*/  LDC R3, c[0x0][0x364] ;  /* 0x0000d900ff037b82 */ /* 0x000e300000000800 */
[----:B------:R-:W1:Y:S01]  /*0070*/  S2UR UR4, SR_CTAID.X ;  /* 0x00000000000479c3 */ /* 0x000e620000002500 */
[----:B0-----:R-:W-:-:S05]  /*0080*/  IMAD R3, R3, UR5, R0 ;  /* 0x0000000503037c24 */ /* 0x001fca000f8e0200 */
[----:B--2---:R-:W-:Y:S01]  /*0090*/  ISETP.GE.AND P0, PT, R3, UR6, PT ;  /* 0x0000000603007c0c */ /* 0x004fe2000bf06270 */
[----:B-1----:R-:W-:-:S12]  /*00a0*/  IMAD R4, R4, UR4, R5 ;  /* 0x0000000404047c24 */ /* 0x002fd8000f8e0205 */
[----:B------:R-:W-:Y:S05]  /*00b0*/  @P0 EXIT ;  /* 0x000000000000094d */ /* 0x000fea0003800000 */
[----:B------:R-:W0:Y:S01]  /*00c0*/  LDCU UR5, c[0x0][0x3b0] ;  /* 0x00007600ff0577ac */ /* 0x000e220008000800 */
[----:B------:R-:W-:Y:S01]  /*00d0*/  BSSY.RECONVERGENT B0, `(.L_x_0) ;  /* 0x0000015000007945 */ /* 0x000fe20003800200 */
[----:B------:R-:W1:Y:S01]  /*00e0*/  LDCU UR4, c[0x0][0x3c0] ;  /* 0x00007800ff0477ac */ /* 0x000e620008000800 */
[----:B------:R-:W2:Y:S01]  /*00f0*/  LDCU.64 UR6, c[0x0][0x358] ;  /* 0x00006b00ff0677ac */ /* 0x000ea20008000a00 */
[----:B0-----:R-:W-:Y:S01]  /*0100*/  ISETP.GE.AND P1, PT, R4, UR5, PT ;  /* 0x0000000504007c0c */ /* 0x001fe2000bf26270 */
[----:B-1----:R-:W-:-:S12]  /*0110*/  IMAD R0, R3, UR4, R4 ;  /* 0x0000000403007c24 */ /* 0x002fd8000f8e0204 */
[----:B--2---:R-:W-:Y:S05]  /*0120*/  @P1 BRA `(.L_x_1) ;  /* 0x0000000000101947 */ /* 0x004fea0003800000 */
[----:B------:R-:W0:Y:S02]  /*0130*/  LDC.64 R6, c[0x0][0x390] ;  /* 0x0000e400ff067b82 */ /* 0x000e240000000a00 */
[----:B0-----:R-:W-:-:S05]  /*0140*/  IMAD.WIDE R6, R4, 0x4, R6 ;  /* 0x0000000404067825 */ /* 0x001fca00078e0206 */
[----:B------:R0:W5:Y:S01]  /*0150*/  LDG.E R2, desc[UR6][R6.64] ;  /* 0x0000000606027981 */ /* 0x000162000c1e1900 */
[----:B------:R-:W-:Y:S05]  /*0160*/  BRA `(.L_x_2) ;  /* 0x00000000002c7947 */ /* 0x000fea0003800000 */
.L_x_1:
[----:B------:R-:W0:Y:S01]  /*0170*/  LDC R9, c[0x0][0x3b8] ;  /* 0x0000ee00ff097b82 */ /* 0x000e220000000800 */
[----:B------:R-:W-:Y:S01]  /*0180*/  HFMA2 R2, -RZ, RZ, 1.875, 0 ;  /* 0x3f800000ff027431 */ /* 0x000fe200000001ff */
[----:B0-----:R-:W-:-:S04]  /*0190*/  IADD3 R5, PT, PT, R9, UR5, RZ ;  /* 0x0000000509057c10 */ /* 0x001fc8000fffe0ff */
[----:B------:R-:W-:-:S04]  /*01a0*/  IADD3 R7, PT, PT, R5, UR5, RZ ;  /* 0x0000000505077c10 */ /* 0x000fc8000fffe0ff */
[----:B------:R-:W-:-:S04]  /*01b0*/  ISETP.GE.AND P0, PT, R4, R7, PT ;  /* 0x000000070400720c */ /* 0x000fc80003f06270 */
[----:B------:R-:W-:-:S13]  /*01c0*/  ISETP.LT.OR P0, PT, R4, R5, P0 ;  /* 0x000000050400720c */ /* 0x000fda0000701670 */
[----:B------:R-:W-:Y:S05]  /*01d0*/  @P0 BRA `(.L_x_2) ;  /* 0x0000000000100947 */ /* 0x000fea0003800000 */
[----:B------:R-:W0:Y:S01]  /*01e0*/  LDC.64 R6, c[0x0][0x390] ;  /* 0x0000e400ff067b82 */ /* 0x000e220000000a00 */
[----:B------:R-:W-:-:S05]  /*01f0*/  IADD3 R5, PT, PT, R4, -R9, RZ ;  /* 0x8000000904057210 */ /* 0x000fca0007ffe0ff */
[----:B0-----:R-:W-:-:S05]  /*0200*/  IMAD.WIDE R6, R5, 0x4, R6 ;  /* 0x0000000405067825 */ /* 0x001fca00078e0206 */
[----:B------:R1:W5:Y:S02]  /*0210*/  LDG.E R2, desc[UR6][R6.64] ;  /* 0x0000000606027981 */ /* 0x000364000c1e1900 */
.L_x_2:
[----:B------:R-:W-:Y:S05]  /*0220*/  BSYNC.RECONVERGENT B0 ;  /* 0x0000000000007941 */ /* 0x000fea0003800200 */
.L_x_0:
[----:B01----:R-:W0:Y:S02]  /*0230*/  LDC.64 R6, c[0x0][0x388] ;  /* 0x0000e200ff067b82 */ /* 0x003e240000000a00 */
[----:B0-----:R-:W-:-:S05]  /*0240*/  IMAD.WIDE R6, R0, 0x4, R6 ;  /* 0x0000000400067825 */ /* 0x001fca00078e0206 */
[----:B------:R0:W-:Y:S01]  /*0250*/  STG.E desc[UR6][R6.64], RZ ;  /* 0x000000ff06007986 */ /* 0x0001e2000c101906 */
[----:B------:R-:W-:Y:S05]  /*0260*/  @P1 BRA `(.L_x_3) ;  /* 0x0000000000541947 */ /* 0x000fea0003800000 */
[----:B------:R-:W1:Y:S01]  /*0270*/  LDC R5, c[0x0][0x3b4] ;  /* 0x0000ed00ff057b82 */ /* 0x000e620000000800 */
[----:B------:R-:W2:Y:S01]  /*0280*/  LDCU UR8, c[0x0][0x3b8] ;  /* 0x00007700ff0877ac */ /* 0x000ea20008000800 */
[----:B------:R-:W-:Y:S01]  /*0290*/  IADD3 R10, PT, PT, -R4, UR5, RZ ;  /* 0x00000005040a7c10 */ /* 0x000fe2000fffe1ff */
[----:B------:R-:W-:-:S05]  /*02a0*/  ULOP3.LUT UR4, URZ, UR5, URZ, 0x33, !UPT ;  /* 0x00000005ff047292 */ /* 0x000fca000f8e33ff */
[----:B0-----:R-:W0:Y:S08]  /*02b0*/  LDC.64 R6, c[0x0][0x3a0] ;  /* 0x0000e800ff067b82 */ /* 0x001e300000000a00 */
[----:B------:R-:W3:Y:S01]  /*02c0*/  LDC.64 R8, c[0x0][0x398] ;  /* 0x0000e600ff087b82 */ /* 0x000ee20000000a00 */
[----:B--2---:R-:W-:Y:S01]  /*02d0*/  IMAD R11, R3, UR8, R10 ;  /* 0x00000008030b7c24 */ /* 0x004fe2000f8e020a */
[----:B------:R-:W2:Y:S01]  /*02e0*/  LDCU.64 UR8, c[0x0][0x3c8] ;  /* 0x00007900ff0877ac */ /* 0x000ea20008000a00 */
[----:B-1----:R-:W-:-:S05]  /*02f0*/  IADD3 R4, PT, PT, R4, UR4, R5 ;  /* 0x0000000404047c10 */ /* 0x002fca000fffe005 */
[----:B------:R-:W-:Y:S02]  /*0300*/  IMAD R5, R3, R5, R4 ;  /* 0x0000000503057224 */ /* 0x000fe400078e0204 */
[----:B0-----:R-:W-:-:S06]  /*0310*/  IMAD.WIDE R6, R11, 0x4, R6 ;  /* 0x000000040b067825 */ /* 0x001fcc00078e0206 */
[----:B------:R-:W2:Y:S01]  /*0320*/  LDG.E R6, desc[UR6][R6.64] ;  /* 0x0000000606067981 */ /* 0x000ea2000c1e1900 */
[----:B---3--:R-:W-:Y:S02]  /*0330*/  IMAD.WIDE R4, R5, 0x4, R8 ;  /* 0x0000000405047825 */ /* 0x008fe400078e0208 */
[----:B------:R-:W0:Y:S04]  /*0340*/  LDC.64 R8, c[0x0][0x380] ;  /* 0x0000e000ff087b82 */ /* 0x000e280000000a00 */
[----:B------:R-:W3:Y:S01]  /*0350*/  LDG.E R4, desc[UR6][R4.64] ;  /* 0x0000000604047981 */ /* 0x000ee2000c1e1900 */
[----:B0-----:R-:W-:-:S04]  /*0360*/  IMAD.WIDE R8, R0, 0x4, R8 ;  /* 0x0000000400087825 */ /* 0x001fc800078e0208 */
[----:B--2---:R-:W-:-:S04]  /*0370*/  FMUL R3, R6, UR9 ;  /* 0x0000000906037c20 */ /* 0x004fc80008400000 */
[----:B---3--:R-:W-:-:S04]  /*0380*/  FFMA R3, R4, UR8, R3 ;  /* 0x0000000804037c23 */ /* 0x008fc80008000003 */
[----:B-----5:R-:W-:-:S05]  /*0390*/  FMUL R3, R3, R2 ;  /* 0x0000000203037220 */ /* 0x020fca0000400000 */
[----:B------:R-:W-:Y:S01]  /*03a0*/  STG.E desc[UR6][R8.64], R3 ;  /* 0x0000000308007986 */ /* 0x000fe2000c101906 */
[----:B------:R-:W-:Y:S05]  /*03b0*/  EXIT ;  /* 0x000000000000794d */ /* 0x000fea0003800000 */
.L_x_3:
[----:B------:R-:W1:Y:S02]  /*03c0*/  LDC R5, c[0x0][0x3b8] ;  /* 0x0000ee00ff057b82 */ /* 0x000e640000000800 */
[----:B-1----:R-:W-:-:S04]  /*03d0*/  IADD3 R11, PT, PT, R5, UR5, RZ ;  /* 0x00000005050b7c10 */ /* 0x002fc8000fffe0ff */
[----:B------:R-:W-:-:S13]  /*03e0*/  ISETP.GE.AND P0, PT, R4, R11, PT ;  /* 0x0000000b0400720c */ /* 0x000fda0003f06270 */
[----:B------:R-:W-:Y:S05]  /*03f0*/  @P0 BRA `(.L_x_4) ;  /* 0x0000000000240947 */ /* 0x000fea0003800000 */
[----:B0-----:R-:W0:Y:S01]  /*0400*/  LDC.64 R6, c[0x0][0x3a0] ;  /* 0x0000e800ff067b82 */ /* 0x001e220000000a00 */
[----:B------:R-:W-:-:S05]  /*0410*/  IADD3 R4, PT, PT, R4, -UR5, RZ ;  /* 0x8000000504047c10 */ /* 0x000fca000fffe0ff */
[----:B------:R-:W-:Y:S02]  /*0420*/  IMAD R3, R3, R5, R4 ;  /* 0x0000000503037224 */ /* 0x000fe400078e0204 */
[----:B------:R-:W1:Y:S02]  /*0430*/  LDC.64 R4, c[0x0][0x380] ;  /* 0x0000e000ff047b82 */ /* 0x000e640000000a00 */
[----:B0----5:R-:W-:-:S06]  /*0440*/  IMAD.WIDE R2, R3, 0x4, R6 ;  /* 0x0000000403027825 */ /* 0x021fcc00078e0206 */
[----:B------:R-:W2:Y:S01]  /*0450*/  LDG.E R3, desc[UR6][R2.64] ;  /* 0x0000000602037981 */ /* 0x000ea2000c1e1900 */
[----:B-1----:R-:W-:-:S05]  /*0460*/  IMAD.WIDE R4, R0, 0x4, R4 ;  /* 0x0000000400047825 */ /* 0x002fca00078e0204 */
[----:B--2---:R-:W-:Y:S01]  /*0470*/  STG.E desc[UR6][R4.64], R3 ;  /* 0x0000000304007986 */ /* 0x004fe2000c101906 */
[----:B------:R-:W-:Y:S05]  /*0480*/  EXIT ;  /* 0x000000000000794d */ /* 0x000fea0003800000 */
.L_x_4:
[----:B0-----:R-:W-:-:S04]  /*0490*/  IADD3 R7, PT, PT, R11, UR5, RZ ;  /* 0x000000050b077c10 */ /* 0x001fc8000fffe0ff */
[----:B------:R-:W-:-:S13]  /*04a0*/  ISETP.GE.AND P0, PT, R4, R7, PT ;  /* 0x000000070400720c */ /* 0x000fda0003f06270 */
[----:B------:R-:W-:Y:S05]  /*04b0*/  @P0 BRA `(.L_x_5) ;  /* 0x0000000000580947 */ /* 0x000fea0003800000 */
[----:B------:R-:W0:Y:S01]  /*04c0*/  LDCU UR4, c[0x0][0x3bc] ;  /* 0x00007780ff0477ac */ /* 0x000e220008000800 */
[----:B------:R-:W1:Y:S01]  /*04d0*/  LDC.64 R8, c[0x0][0x3a0] ;  /* 0x0000e800ff087b82 */ /* 0x000e620000000a00 */
[C---:B------:R-:W-:Y:S02]  /*04e0*/  IADD3 R10, PT, PT, -R4.reuse, UR5, RZ ;  /* 0x00000005040a7c10 */ /* 0x040fe4000fffe1ff */
[----:B------:R-:W-:Y:S01]  /*04f0*/  IADD3 R4, PT, PT, R4, -R11, RZ ;  /* 0x8000000b04047210 */ /* 0x000fe20007ffe0ff */
[----:B------:R-:W2:Y:S01]  /*0500*/  LDCU.64 UR8, c[0x0][0x3d0] ;  /* 0x00007a00ff0877ac */ /* 0x000ea20008000a00 */
[----:B------:R-:W-:-:S03]  /*0510*/  LEA R10, R5, R10, 0x1 ;  /* 0x0000000a050a7211 */ /* 0x000fc600078e08ff */
[----:B------:R-:W3:Y:S02]  /*0520*/  LDC.64 R6, c[0x0][0x3a8] ;  /* 0x0000ea00ff067b82 */ /* 0x000ee40000000a00 */
[----:B------:R-:W-:-:S05]  /*0530*/  IMAD R10, R3, R5, R10 ;  /* 0x00000005030a7224 */ /* 0x000fca00078e020a */
[----:B------:R-:W-:Y:S01]  /*0540*/  IADD3 R5, PT, PT, R10, -0x2, RZ ;  /* 0xfffffffe0a057810 */ /* 0x000fe20007ffe0ff */
[----:B0-----:R-:W-:-:S05]  /*0550*/  IMAD R4, R3, UR4, R4 ;  /* 0x0000000403047c24 */ /* 0x001fca000f8e0204 */
[----:B------:R-:W-:Y:S01]  /*0560*/  IADD3 R3, PT, PT, R4, 0x1, RZ ;  /* 0x0000000104037810 */ /* 0x000fe20007ffe0ff */
[----:B-1----:R-:W-:Y:S02]  /*0570*/  IMAD.WIDE R8, R5, 0x4, R8 ;  /* 0x0000000405087825 */ /* 0x002fe400078e0208 */
[----:B------:R-:W0:Y:S04]  /*0580*/  LDC.64 R4, c[0x0][0x380] ;  /* 0x0000e000ff047b82 */ /* 0x000e280000000a00 */
[----:B------:R-:W2:Y:S01]  /*0590*/  LDG.E R8, desc[UR6][R8.64] ;  /* 0x0000000608087981 */ /* 0x000ea2000c1e1900 */
[----:B---3--:R-:W-:-:S06]  /*05a0*/  IMAD.WIDE R6, R3, 0x4, R6 ;  /* 0x0000000403067825 */ /* 0x008fcc00078e0206 */
[----:B------:R-:W3:Y:S01]  /*05b0*/  LDG.E R6, desc[UR6][R6.64] ;  /* 0x0000000606067981 */ /* 0x000ee2000c1e1900 */
[----:B0-----:R-:W-:-:S04]  /*05c0*/  IMAD.WIDE R4, R0, 0x4, R4 ;  /* 0x0000000400047825 */ /* 0x001fc800078e0204 */
[----:B--2---:R-:W-:-:S04]  /*05d0*/  FMUL R3, R8, UR9 ;  /* 0x0000000908037c20 */ /* 0x004fc80008400000 */
[----:B---3--:R-:W-:-:S04]  /*05e0*/  FFMA R3, R6, UR8, R3 ;  /* 0x0000000806037c23 */ /* 0x008fc80008000003 */
[----:B-----5:R-:W-:-:S05]  /*05f0*/  FMUL R3, R3, R2 ;  /* 0x0000000203037220 */ /* 0x020fca0000400000 */
[----:B------:R-:W-:Y:S01]  /*0600*/  STG.E desc[UR6][R4.64], R3 ;  /* 0x0000000304007986 */ /* 0x000fe2000c101906 */
[----:B------:R-:W-:Y:S05]  /*0610*/  EXIT ;  /* 0x000000000000794d */ /* 0x000fea0003800000 */
.L_x_5:
[----:B-----5:R-:W0:Y:S02]  /*0620*/  LDC.64 R2, c[0x0][0x380] ;  /* 0x0000e000ff027b82 */ /* 0x020e240000000a00 */
[----:B0-----:R-:W-:-:S05]  /*0630*/  IMAD.WIDE R2, R0, 0x4, R2 ;  /* 0x0000000400027825 */ /* 0x001fca00078e0202 */
[----:B------:R-:W-:Y:S01]  /*0640*/  STG.E desc[UR6][R2.64], RZ ;  /* 0x000000ff02007986 */ /* 0x000fe2000c101906 */
[----:B------:R-:W-:Y:S05]  /*0650*/  EXIT ;  /* 0x000000000000794d */ /* 0x000fea0003800000 */
.L_x_6:
[----:B------:R-:W-:-:S00]  /*0660*/  BRA `(.L_x_6) ;  /* 0xfffffffc00fc7947 */ /* 0x000fc0000383ffff */
[----:B------:R-:W-:-:S00]  /*0670*/  NOP ;  /* 0x0000000000007918 */ /* 0x000fc00000000000 */
        /* <DEDUP_REMOVED lines=8> */
.L_x_15:


//--------------------- .text._Z30pressure_window_multiplicationPfS_S_S_S_S_iiiiiiffff --------------------------
	.section	.text._Z30pressure_window_multiplicationPfS_S_S_S_S_iiiiiiffff,"ax",@progbits
	.align	128
        .global         _Z30pressure_window_multiplicationPfS_S_S_S_S_iiiiiiffff
        .type           _Z30pressure_window_multiplicationPfS_S_S_S_S_iiiiiiffff,@function
        .size           _Z30pressure_window_multiplicationPfS_S_S_S_S_iiiiiiffff,(.L_x_16 - _Z30pressure_window_multiplicationPfS_S_S_S_S_iiiiiiffff)
        .other          _Z30pressure_window_multiplicationPfS_S_S_S_S_iiiiiiffff,@"STO_CUDA_ENTRY STV_DEFAULT"
_Z30pressure_window_multiplicationPfS_S_S_S_S_iiiiiiffff:
.text._Z30pressure_window_multiplicationPfS_S_S_S_S_iiiiiiffff:
        /* <DEDUP_REMOVED lines=23> */
.L_x_8:
        /* <DEDUP_REMOVED lines=11> */
.L_x_9:
[----:B------:R-:W-:Y:S05]  /*0220*/  BSYNC.RECONVERGENT B0 ;  /* 0x0000000000007941 */ /* 0x000fea0003800200 */
.L_x_7:
[----:B01----:R-:W0:Y:S02]  /*0230*/  LDC.64 R6, c[0x0][0x388] ;  /* 0x0000e200ff067b82 */ /* 0x003e240000000a00 */
[----:B0-----:R-:W-:-:S05]  /*0240*/  IMAD.WIDE R6, R0, 0x4, R6 ;  /* 0x0000000400067825 */ /* 0x001fca00078e0206 */
[----:B------:R0:W-:Y:S01]  /*0250*/  STG.E desc[UR4][R6.64], RZ ;  /* 0x000000ff06007986 */ /* 0x0001e2000c101904 */
[----:B------:R-:W-:Y:S05]  /*0260*/  @P1 BRA `(.L_x_10) ;  /* 0x0000000000541947 */ /* 0x000fea0003800000 */
[----:B------:R-:W1:Y:S01]  /*0270*/  LDC R13, c[0x0][0x3b4] ;  /* 0x0000ed00ff0d7b82 */ /* 0x000e620000000800 */
[----:B------:R-:W2:Y:S01]  /*0280*/  LDCU UR6, c[0x0][0x3b8] ;  /* 0x00007700ff0677ac */ /* 0x000ea20008000800 */
[----:B------:R-:W-:Y:S01]  /*0290*/  LOP3.LUT R5, RZ, R4, RZ, 0x33, !PT ;  /* 0x00000004ff057212 */ /* 0x000fe200078e33ff */
[----:B------:R-:W3:Y:S03]  /*02a0*/  LDCU.64 UR8, c[0x0][0x3c8] ;  /* 0x00007900ff0877ac */ /* 0x000ee60008000a00 */
[----:B------:R-:W-:Y:S02]  /*02b0*/  IADD3 R10, PT, PT, R5, UR7, RZ ;  /* 0x00000007050a7c10 */ /* 0x000fe4000fffe0ff */
[----:B0-----:R-:W0:Y:S08]  /*02c0*/  LDC.64 R6, c[0x0][0x3a0] ;  /* 0x0000e800ff067b82 */ /* 0x001e300000000a00 */
[----:B------:R-:W4:Y:S01]  /*02d0*/  LDC.64 R8, c[0x0][0x398] ;  /* 0x0000e600ff087b82 */ /* 0x000f220000000a00 */
[----:B--2---:R-:W-:Y:S01]  /*02e0*/  IMAD R11, R3, UR6, R10 ;  /* 0x00000006030b7c24 */ /* 0x004fe2000f8e020a */
[----:B-1----:R-:W-:-:S05]  /*02f0*/  IADD3 R4, PT, PT, R13, -UR7, R4 ;  /* 0x800000070d047c10 */ /* 0x002fca000fffe004 */
[----:B------:R-:W-:Y:S02]  /*0300*/  IMAD R5, R3, R13, R4 ;  /* 0x0000000d03057224 */ /* 0x000fe400078e0204 */
[----:B0-----:R-:W-:-:S06]  /*0310*/  IMAD.WIDE R6, R11, 0x4, R6 ;  /* 0x000000040b067825 */ /* 0x001fcc00078e0206 */
[----:B------:R-:W3:Y:S01]  /*0320*/  LDG.E R6, desc[UR4][R6.64] ;  /* 0x0000000406067981 */ /* 0x000ee2000c1e1900 */
[----:B----4-:R-:W-:Y:S02]  /*0330*/  IMAD.WIDE R4, R5, 0x4, R8 ;  /* 0x0000000405047825 */ /* 0x010fe400078e0208 */
[----:B------:R-:W0:Y:S04]  /*0340*/  LDC.64 R8, c[0x0][0x380] ;  /* 0x0000e000ff087b82 */ /* 0x000e280000000a00 */
[----:B------:R-:W2:Y:S01]  /*0350*/  LDG.E R4, desc[UR4][R4.64] ;  /* 0x0000000404047981 */ /* 0x000ea2000c1e1900 */
[----:B0-----:R-:W-:-:S04]  /*0360*/  IMAD.WIDE R8, R0, 0x4, R8 ;  /* 0x0000000400087825 */ /* 0x001fc800078e0208 */
[----:B---3--:R-:W-:-:S04]  /*0370*/  FMUL R3, R6, UR9 ;  /* 0x0000000906037c20 */ /* 0x008fc80008400000 */
[----:B--2---:R-:W-:-:S04]  /*0380*/  FFMA R3, R4, UR8, R3 ;  /* 0x0000000804037c23 */ /* 0x004fc80008000003 */
[----:B-----5:R-:W-:-:S05]  /*0390*/  FMUL R3, R3, R2 ;  /* 0x0000000203037220 */ /* 0x020fca0000400000 */
[----:B------:R-:W-:Y:S01]  /*03a0*/  STG.E desc[UR4][R8.64], R3 ;  /* 0x0000000308007986 */ /* 0x000fe2000c101904 */
[----:B------:R-:W-:Y:S05]  /*03b0*/  EXIT ;  /* 0x000000000000794d */ /* 0x000fea0003800000 */
.L_x_10:
        /* <DEDUP_REMOVED lines=13> */
.L_x_11:
[----:B0-----:R-:W-:-:S04]  /*0490*/  IADD3 R7, PT, PT, R5, UR7, RZ ;  /* 0x0000000705077c10 */ /* 0x001fc8000fffe0ff */
[----:B------:R-:W-:-:S13]  /*04a0*/  ISETP.GE.AND P0, PT, R4, R7, PT ;  /* 0x000000070400720c */ /* 0x000fda0003f06270 */
[----:B------:R-:W-:Y:S05]  /*04b0*/  @P0 BRA `(.L_x_12) ;  /* 0x0000000000540947 */ /* 0x000fea0003800000 */
[----:B------:R-:W0:Y:S01]  /*04c0*/  LDC.64 R8, c[0x0][0x3a0] ;  /* 0x0000e800ff087b82 */ /* 0x000e220000000a00 */
[----:B------:R-:W1:Y:S01]  /*04d0*/  LDCU UR6, c[0x0][0x3bc] ;  /* 0x00007780ff0677ac */ /* 0x000e620008000800 */
[----:B------:R-:W-:Y:S02]  /*04e0*/  LOP3.LUT R10, RZ, R4, RZ, 0x33, !PT ;  /* 0x00000004ff0a7212 */ /* 0x000fe400078e33ff */
[----:B------:R-:W-:Y:S01]  /*04f0*/  IADD3 R4, PT, PT, R4, -R5, RZ ;  /* 0x8000000504047210 */ /* 0x000fe20007ffe0ff */
[----:B------:R-:W2:Y:S01]  /*0500*/  LDCU.64 UR8, c[0x0][0x3d0] ;  /* 0x00007a00ff0877ac */ /* 0x000ea20008000a00 */
[----:B------:R-:W-:Y:S02]  /*0510*/  IADD3 R11, PT, PT, R10, UR7, RZ ;  /* 0x000000070a0b7c10 */ /* 0x000fe4000fffe0ff */
[----:B------:R-:W3:Y:S02]  /*0520*/  LDC.64 R6, c[0x0][0x3a8] ;  /* 0x0000ea00ff067b82 */ /* 0x000ee40000000a00 */
[----:B------:R-:W-:-:S05]  /*0530*/  LEA R10, R12, R11, 0x1 ;  /* 0x0000000b0c0a7211 */ /* 0x000fca00078e08ff */
[C---:B------:R-:W-:Y:S02]  /*0540*/  IMAD R5, R3.reuse, R12, R10 ;  /* 0x0000000c03057224 */ /* 0x040fe400078e020a */
[----:B-1----:R-:W-:Y:S02]  /*0550*/  IMAD R3, R3, UR6, R4 ;  /* 0x0000000603037c24 */ /* 0x002fe4000f8e0204 */
[----:B0-----:R-:W-:Y:S02]  /*0560*/  IMAD.WIDE R4, R5, 0x4, R8 ;  /* 0x0000000405047825 */ /* 0x001fe400078e0208 */
        /* <DEDUP_REMOVED lines=10> */
.L_x_12:
[----:B-----5:R-:W0:Y:S02]  /*0610*/  LDC.64 R2, c[0x0][0x380] ;  /* 0x0000e000ff027b82 */ /* 0x020e240000000a00 */
[----:B0-----:R-:W-:-:S05]  /*0620*/  IMAD.WIDE R2, R0, 0x4, R2 ;  /* 0x0000000400027825 */ /* 0x001fca00078e0202 */
[----:B------:R-:W-:Y:S01]  /*0630*/  STG.E desc[UR4][R2.64], RZ ;  /* 0x000000ff02007986 */ /* 0x000fe2000c101904 */
[----:B------:R-:W-:Y:S05]  /*0640*/  EXIT ;  /* 0x000000000000794d */ /* 0x000fea0003800000 */
.L_x_13:
        /* <DEDUP_REMOVED lines=11> */
.L_x_16:


//--------------------- .text._Z23derifact_multiplicationPfS_S_S_ii --------------------------
	.section	.text._Z23derifact_multiplicationPfS_S_S_ii,"ax",@progbits
	.align	128
        .global         _Z23derifact_multiplicationPfS_S_S_ii
        .type           _Z23derifact_multiplicationPfS_S_S_ii,@function
        .size           _Z23derifact_multiplicationPfS_S_S_ii,(.L_x_17 - _Z23derifact_multiplicationPfS_S_S_ii)
        .other          _Z23derifact_multiplicationPfS_S_S_ii,@"STO_CUDA_ENTRY STV_DEFAULT"
_Z23derifact_multiplicationPfS_S_S_ii:
.text._Z23derifact_multiplicationPfS_S_S_ii:
[----:B------:R-:W-:Y:S01]  /*0000*/  LDC R1, c[0x0][0x37c] ;  /* 0x0000df00ff017b82 */ /* 0x000fe20000000800 */
[----:B------:R-:W0:Y:S07]  /*0010*/  S2R R0, SR_TID.X ;  /* 0x0000000000007919 */ /* 0x000e2e0000002100 */
[----:B------:R-:W0:Y:S01]  /*0020*/  S2UR UR4, SR_CTAID.X ;  /* 0x00000000000479c3 */ /* 0x000e220000002500 */
[----:B------:R-:W1:Y:S01]  /*0030*/  LDCU.64 UR6, c[0x0][0x3a0] ;  /* 0x00007400ff0677ac */ /* 0x000e620008000a00 */
[----:B------:R-:W2:Y:S06]  /*0040*/  S2R R3, SR_TID.Y ;  /* 0x0000000000037919 */ /* 0x000eac0000002200 */
[----:B------:R-:W0:Y:S08]  /*0050*/  LDC R11, c[0x0][0x360] ;  /* 0x0000d800ff0b7b82 */ /* 0x000e300000000800 */
[----:B------:R-:W2:Y:S08]  /*0060*/  S2UR UR5, SR_CTAID.Y ;  /* 0x00000000000579c3 */ /* 0x000eb00000002600 */
[----:B------:R-:W2:Y:S01]  /*0070*/  LDC R2, c[0x0][0x364] ;  /* 0x0000d900ff027b82 */ /* 0x000ea20000000800 */
[----:B0-----:R-:W-:Y:S01]  /*0080*/  IMAD R11, R11, UR4, R0 ;  /* 0x000000040b0b7c24 */ /* 0x001fe2000f8e0200 */
[----:B-1----:R-:W-:Y:S01]  /*0090*/  UIMAD UR4, UR6, UR7, URZ ;  /* 0x00000007060472a4 */ /* 0x002fe2000f8e02ff */
[----:B--2---:R-:W-:-:S04]  /*00a0*/  IMAD R0, R2, UR5, R3 ;  /* 0x0000000502007c24 */ /* 0x004fc8000f8e0203 */
[----:B------:R-:W-:-:S05]  /*00b0*/  IMAD R13, R0, UR6, R11 ;  /* 0x00000006000d7c24 */ /* 0x000fca000f8e020b */
[----:B------:R-:W-:-:S13]  /*00c0*/  ISETP.GE.AND P0, PT, R13, UR4, PT ;  /* 0x000000040d007c0c */ /* 0x000fda000bf06270 */
[----:B------:R-:W-:Y:S05]  /*00d0*/  @P0 EXIT ;  /* 0x000000000000094d */ /* 0x000fea0003800000 */
[----:B------:R-:W0:Y:S01]  /*00e0*/  LDC.64 R8, c[0x0][0x398] ;  /* 0x0000e600ff087b82 */ /* 0x000e220000000a00 */
[----:B------:R-:W1:Y:S07]  /*00f0*/  LDCU.64 UR4, c[0x0][0x358] ;  /* 0x00006b00ff0477ac */ /* 0x000e6e0008000a00 */
[----:B------:R-:W2:Y:S08]  /*0100*/  LDC.64 R2, c[0x0][0x388] ;  /* 0x0000e200ff027b82 */ /* 0x000eb00000000a00 */
[----:B------:R-:W3:Y:S08]  /*0110*/  LDC.64 R4, c[0x0][0x380] ;  /* 0x0000e000ff047b82 */ /* 0x000ef00000000a00 */
[----:B------:R-:W4:Y:S01]  /*0120*/  LDC.64 R6, c[0x0][0x390] ;  /* 0x0000e400ff067b82 */ /* 0x000f220000000a00 */
[----:B0-----:R-:W-:-:S06]  /*0130*/  IMAD.WIDE R8, R11, 0x4, R8 ;  /* 0x000000040b087825 */ /* 0x001fcc00078e0208 */
[----:B-1----:R-:W5:Y:S01]  /*0140*/  LDG.E R9, desc[UR4][R8.64] ;  /* 0x0000000408097981 */ /* 0x002f62000c1e1900 */
[----:B--2---:R-:W-:-:S05]  /*0150*/  IMAD.WIDE R2, R13, 0x4, R2 ;  /* 0x000000040d027825 */ /* 0x004fca00078e0202 */
[----:B------:R-:W5:Y:S01]  /*0160*/  LDG.E R10, desc[UR4][R2.64] ;  /* 0x00000004020a7981 */ /* 0x000f62000c1e1900 */
[----:B---3--:R-:W-:-:S05]  /*0170*/  IMAD.WIDE R4, R13, 0x4, R4 ;  /* 0x000000040d047825 */ /* 0x008fca00078e0204 */
[----:B------:R-:W2:Y:S01]  /*0180*/  LDG.E R0, desc[UR4][R4.64] ;  /* 0x0000000404007981 */ /* 0x000ea2000c1e1900 */
[----:B----4-:R-:W-:-:S06]  /*0190*/  IMAD.WIDE R6, R11, 0x4, R6 ;  /* 0x000000040b067825 */ /* 0x010fcc00078e0206 */
[----:B------:R-:W3:Y:S01]  /*01a0*/  LDG.E R7, desc[UR4][R6.64] ;  /* 0x0000000406077981 */ /* 0x000ee2000c1e1900 */
[-C--:B-----5:R-:W-:Y:S01]  /*01b0*/  FMUL R11, R10, R9.reuse ;  /* 0x000000090a0b7220 */ /* 0x0a0fe20000400000 */
[----:B--2---:R-:W-:-:S03]  /*01c0*/  FMUL R13, R0, R9 ;  /* 0x00000009000d7220 */ /* 0x004fc60000400000 */
[-C--:B---3--:R-:W-:Y:S01]  /*01d0*/  FFMA R11, R0, R7.reuse, -R11 ;  /* 0x00000007000b7223 */ /* 0x088fe2000000080b */
[----:B------:R-:W-:-:S04]  /*01e0*/  FFMA R13, R10, R7, R13 ;  /* 0x000000070a0d7223 */ /* 0x000fc8000000000d */
[----:B------:R-:W-:Y:S04]  /*01f0*/  STG.E desc[UR4][R4.64], R11 ;  /* 0x0000000b04007986 */ /* 0x000fe8000c101904 */
[----:B------:R-:W-:Y:S01]  /*0200*/  STG.E desc[UR4][R2.64], R13 ;  /* 0x0000000d02007986 */ /* 0x000fe2000c101904 */
[----:B------:R-:W-:Y:S05]  /*0210*/  EXIT ;  /* 0x000000000000794d */ /* 0x000fea0003800000 */
.L_x_14:
        /* <DEDUP_REMOVED lines=14> */
.L_x_17:


//--------------------- .nv.shared.reserved.0     --------------------------
	.section	.nv.shared.reserved.0,"aw",@nobits
	.weak		__nv_reservedSMEM_offset_0_alias
	.size		__nv_reservedSMEM_offset_0_alias, 0, 64
	.other		__nv_reservedSMEM_offset_0_alias,@"STO_CUDA_RESERVED_SHARED STV_DEFAULT"
__nv_reservedSMEM_offset_0_alias:
	.zero		0
	.zero		64


//--------------------- .nv.constant0._Z30velocity_window_multiplicationPfS_S_S_S_S_iiiiiiffff --------------------------
	.section	.nv.constant0._Z30velocity_window_multiplicationPfS_S_S_S_S_iiiiiiffff,"a",@progbits
	.sectionflags	@""
	.align	4
.nv.constant0._Z30velocity_window_multiplicationPfS_S_S_S_S_iiiiiiffff:
	.zero		984


//--------------------- .nv.constant0._Z30pressure_window_multiplicationPfS_S_S_S_S_iiiiiiffff --------------------------
	.section	.nv.constant0._Z30pressure_window_multiplicationPfS_S_S_S_S_iiiiiiffff,"a",@progbits
	.sectionflags	@""
	.align	4
.nv.constant0._Z30pressure_window_multiplicationPfS_S_S_S_S_iiiiiiffff:
	.zero		984


//--------------------- .nv.constant0._Z23derifact_multiplicationPfS_S_S_ii --------------------------
	.section	.nv.constant0._Z23derifact_multiplicationPfS_S_S_ii,"a",@progbits
	.sectionflags	@""
	.align	4
.nv.constant0._Z23derifact_multiplicationPfS_S_S_ii:
	.zero		936


//--------------------- SYMBOLS --------------------------

	.type		.nv.reservedSmem.offset0,@object
	.size		.nv.reservedSmem.offset0,0x4
